//
// Generated by NVIDIA NVVM Compiler
//
// Compiler Build ID: CL-36424714
// Cuda compilation tools, release 13.0, V13.0.88
// Based on NVVM 20.0.0
//

.version 9.0
.target sm_100
.address_size 64

	// .globl	_Z13kernelIsValidixxPiS_

.visible .entry _Z13kernelIsValidixxPiS_(
	.param .u32 _Z13kernelIsValidixxPiS__param_0,
	.param .u64 _Z13kernelIsValidixxPiS__param_1,
	.param .u64 _Z13kernelIsValidixxPiS__param_2,
	.param .u64 .ptr .align 1 _Z13kernelIsValidixxPiS__param_3,
	.param .u64 .ptr .align 1 _Z13kernelIsValidixxPiS__param_4
)
{
	.local .align 4 .b8 	__local_depot0[44];
	.reg .b64 	%SP;
	.reg .b64 	%SPL;
	.reg .pred 	%p<61>;
	.reg .b16 	%rs<78>;
	.reg .b32 	%r<102>;
	.reg .b64 	%rd<32>;

	mov.u64 	%SPL, __local_depot0;
	ld.param.u32 	%r17, [_Z13kernelIsValidixxPiS__param_0];
	ld.param.u64 	%rd12, [_Z13kernelIsValidixxPiS__param_1];
	ld.param.u64 	%rd13, [_Z13kernelIsValidixxPiS__param_2];
	ld.param.u64 	%rd11, [_Z13kernelIsValidixxPiS__param_4];
	add.u64 	%rd1, %SPL, 0;
	mov.u32 	%r18, %tid.x;
	mov.u32 	%r19, %ctaid.x;
	mov.u32 	%r20, %ntid.x;
	mad.lo.s32 	%r21, %r19, %r20, %r18;
	cvt.u64.u32 	%rd15, %r21;
	add.s64 	%rd29, %rd13, %rd15;
	setp.ge.s64 	%p1, %rd29, %rd12;
	@%p1 bra 	$L__BB0_25;
	setp.lt.s32 	%p2, %r17, 1;
	@%p2 bra 	$L__BB0_24;
	cvt.u64.u32 	%rd3, %r17;
	mov.b32 	%r97, 0;
	mov.b16 	%rs68, 0;
	cvt.u32.u64 	%r23, %rd3;
	mov.u16 	%rs69, %rs68;
$L__BB0_3:
	and.b64  	%rd16, %rd29, -4294967296;
	setp.ne.s64 	%p3, %rd16, 0;
	@%p3 bra 	$L__BB0_5;
	cvt.u32.u64 	%r24, %rd29;
	rem.u32 	%r25, %r24, %r23;
	cvt.u64.u32 	%rd30, %r25;
	bra.uni 	$L__BB0_6;
$L__BB0_5:
	rem.s64 	%rd30, %rd29, %rd3;
$L__BB0_6:
	cvt.u32.u64 	%r2, %rd30;
	mul.wide.u32 	%rd17, %r97, 4;
	add.s64 	%rd18, %rd1, %rd17;
	st.local.u32 	[%rd18], %r2;
	setp.eq.s32 	%p4, %r97, 0;
	@%p4 bra 	$L__BB0_20;
	sub.s32 	%r3, %r2, %r97;
	add.s32 	%r4, %r97, %r2;
	setp.lt.u32 	%p5, %r97, 8;
	mov.b16 	%rs77, 1;
	mov.b32 	%r100, 0;
	@%p5 bra 	$L__BB0_10;
	and.b32  	%r100, %r97, 2147483640;
	mov.b16 	%rs77, 1;
	mov.b32 	%r98, 0;
$L__BB0_9:
	.pragma "nounroll";
	mul.wide.u32 	%rd19, %r98, 4;
	add.s64 	%rd20, %rd1, %rd19;
	ld.local.u32 	%r28, [%rd20];
	setp.eq.s32 	%p6, %r28, %r2;
	add.s32 	%r30, %r3, %r98;
	sub.s32 	%r31, %r4, %r98;
	setp.eq.s32 	%p7, %r30, %r28;
	setp.eq.s32 	%p8, %r31, %r28;
	not.b32 	%r32, %r98;
	ld.local.u32 	%r33, [%rd20+4];
	setp.eq.s32 	%p9, %r33, %r2;
	add.s32 	%r35, %r30, 1;
	add.s32 	%r36, %r4, %r32;
	setp.eq.s32 	%p10, %r35, %r33;
	setp.eq.s32 	%p11, %r36, %r33;
	ld.local.u32 	%r37, [%rd20+8];
	setp.eq.s32 	%p12, %r37, %r2;
	add.s32 	%r39, %r30, 2;
	add.s32 	%r40, %r31, -2;
	setp.eq.s32 	%p13, %r39, %r37;
	setp.eq.s32 	%p14, %r40, %r37;
	ld.local.u32 	%r41, [%rd20+12];
	setp.eq.s32 	%p15, %r41, %r2;
	add.s32 	%r43, %r30, 3;
	add.s32 	%r44, %r31, -3;
	setp.eq.s32 	%p16, %r43, %r41;
	setp.eq.s32 	%p17, %r44, %r41;
	ld.local.u32 	%r45, [%rd20+16];
	setp.eq.s32 	%p18, %r45, %r2;
	add.s32 	%r47, %r30, 4;
	add.s32 	%r48, %r31, -4;
	setp.eq.s32 	%p19, %r47, %r45;
	setp.eq.s32 	%p20, %r48, %r45;
	ld.local.u32 	%r49, [%rd20+20];
	setp.eq.s32 	%p21, %r49, %r2;
	add.s32 	%r51, %r30, 5;
	add.s32 	%r52, %r31, -5;
	setp.eq.s32 	%p22, %r51, %r49;
	setp.eq.s32 	%p23, %r52, %r49;
	ld.local.u32 	%r53, [%rd20+24];
	setp.eq.s32 	%p24, %r53, %r2;
	add.s32 	%r55, %r30, 6;
	add.s32 	%r56, %r31, -6;
	setp.eq.s32 	%p25, %r55, %r53;
	setp.eq.s32 	%p26, %r56, %r53;
	ld.local.u32 	%r57, [%rd20+28];
	setp.eq.s32 	%p27, %r57, %r2;
	add.s32 	%r59, %r30, 7;
	add.s32 	%r60, %r31, -7;
	setp.eq.s32 	%p28, %r59, %r57;
	setp.eq.s32 	%p29, %r60, %r57;
	selp.b16 	%rs22, 0, %rs77, %p6;
	selp.b16 	%rs23, 0, %rs22, %p8;
	selp.b16 	%rs24, 0, %rs23, %p7;
	selp.b16 	%rs25, 0, %rs24, %p9;
	selp.b16 	%rs26, 0, %rs25, %p11;
	selp.b16 	%rs27, 0, %rs26, %p10;
	selp.b16 	%rs28, 0, %rs27, %p12;
	selp.b16 	%rs29, 0, %rs28, %p14;
	selp.b16 	%rs30, 0, %rs29, %p13;
	selp.b16 	%rs31, 0, %rs30, %p15;
	selp.b16 	%rs32, 0, %rs31, %p17;
	selp.b16 	%rs33, 0, %rs32, %p16;
	selp.b16 	%rs34, 0, %rs33, %p18;
	selp.b16 	%rs35, 0, %rs34, %p20;
	selp.b16 	%rs36, 0, %rs35, %p19;
	selp.b16 	%rs37, 0, %rs36, %p21;
	selp.b16 	%rs38, 0, %rs37, %p23;
	selp.b16 	%rs39, 0, %rs38, %p22;
	selp.b16 	%rs40, 0, %rs39, %p24;
	selp.b16 	%rs41, 0, %rs40, %p26;
	selp.b16 	%rs42, 0, %rs41, %p25;
	selp.b16 	%rs43, 0, %rs42, %p27;
	selp.b16 	%rs44, 0, %rs43, %p29;
	selp.b16 	%rs77, 0, %rs44, %p28;
	add.s32 	%r98, %r98, 8;
	setp.ne.s32 	%p30, %r98, %r100;
	@%p30 bra 	$L__BB0_9;
$L__BB0_10:
	and.b32  	%r61, %r97, 7;
	setp.eq.s32 	%p31, %r61, 0;
	@%p31 bra 	$L__BB0_19;
	cvt.u32.u16 	%r62, %rs69;
	and.b32  	%r9, %r62, 7;
	add.s32 	%r63, %r9, -1;
	setp.lt.u32 	%p32, %r63, 3;
	@%p32 bra 	$L__BB0_13;
	mul.wide.u32 	%rd21, %r100, 4;
	add.s64 	%rd22, %rd1, %rd21;
	ld.local.u32 	%r65, [%rd22];
	setp.eq.s32 	%p33, %r65, %r2;
	add.s32 	%r67, %r3, %r100;
	sub.s32 	%r68, %r4, %r100;
	setp.eq.s32 	%p34, %r65, %r67;
	setp.eq.s32 	%p35, %r65, %r68;
	not.b32 	%r69, %r100;
	ld.local.u32 	%r70, [%rd22+4];
	setp.eq.s32 	%p36, %r70, %r2;
	add.s32 	%r72, %r67, 1;
	add.s32 	%r73, %r4, %r69;
	setp.eq.s32 	%p37, %r70, %r72;
	setp.eq.s32 	%p38, %r70, %r73;
	ld.local.u32 	%r74, [%rd22+8];
	setp.eq.s32 	%p39, %r74, %r2;
	add.s32 	%r76, %r67, 2;
	add.s32 	%r77, %r68, -2;
	setp.eq.s32 	%p40, %r74, %r76;
	setp.eq.s32 	%p41, %r74, %r77;
	ld.local.u32 	%r78, [%rd22+12];
	setp.eq.s32 	%p42, %r78, %r2;
	add.s32 	%r80, %r67, 3;
	add.s32 	%r81, %r68, -3;
	setp.eq.s32 	%p43, %r78, %r80;
	setp.eq.s32 	%p44, %r78, %r81;
	selp.b16 	%rs46, 0, %rs77, %p33;
	selp.b16 	%rs47, 0, %rs46, %p35;
	selp.b16 	%rs48, 0, %rs47, %p34;
	selp.b16 	%rs49, 0, %rs48, %p36;
	selp.b16 	%rs50, 0, %rs49, %p38;
	selp.b16 	%rs51, 0, %rs50, %p37;
	selp.b16 	%rs52, 0, %rs51, %p39;
	selp.b16 	%rs53, 0, %rs52, %p41;
	selp.b16 	%rs54, 0, %rs53, %p40;
	selp.b16 	%rs55, 0, %rs54, %p42;
	selp.b16 	%rs56, 0, %rs55, %p44;
	selp.b16 	%rs77, 0, %rs56, %p43;
	add.s32 	%r100, %r100, 4;
$L__BB0_13:
	and.b32  	%r82, %r9, 3;
	setp.eq.s32 	%p45, %r82, 0;
	@%p45 bra 	$L__BB0_19;
	and.b16  	%rs58, %rs68, 3;
	setp.eq.s16 	%p46, %rs58, 1;
	mov.u16 	%rs76, %rs77;
	@%p46 bra 	$L__BB0_16;
	mul.wide.u32 	%rd23, %r100, 4;
	add.s64 	%rd24, %rd1, %rd23;
	ld.local.u32 	%r83, [%rd24];
	setp.eq.s32 	%p47, %r83, %r2;
	add.s32 	%r85, %r3, %r100;
	sub.s32 	%r86, %r4, %r100;
	setp.eq.s32 	%p48, %r83, %r85;
	setp.eq.s32 	%p49, %r83, %r86;
	not.b32 	%r87, %r100;
	ld.local.u32 	%r88, [%rd24+4];
	setp.eq.s32 	%p50, %r88, %r2;
	add.s32 	%r90, %r85, 1;
	add.s32 	%r91, %r4, %r87;
	setp.eq.s32 	%p51, %r88, %r90;
	setp.eq.s32 	%p52, %r88, %r91;
	selp.b16 	%rs59, 0, %rs77, %p47;
	selp.b16 	%rs60, 0, %rs59, %p49;
	selp.b16 	%rs61, 0, %rs60, %p48;
	selp.b16 	%rs62, 0, %rs61, %p50;
	selp.b16 	%rs63, 0, %rs62, %p52;
	selp.b16 	%rs77, 0, %rs63, %p51;
	add.s32 	%r100, %r100, 2;
	mov.u16 	%rs76, %rs77;
$L__BB0_16:
	and.b16  	%rs64, %rs68, 1;
	setp.eq.b16 	%p53, %rs64, 1;
	not.pred 	%p54, %p53;
	@%p54 bra 	$L__BB0_19;
	mul.wide.u32 	%rd25, %r100, 4;
	add.s64 	%rd26, %rd1, %rd25;
	ld.local.u32 	%r14, [%rd26];
	add.s32 	%r92, %r3, %r100;
	sub.s32 	%r15, %r4, %r100;
	setp.eq.s32 	%p55, %r14, %r92;
	mov.b16 	%rs77, 0;
	@%p55 bra 	$L__BB0_19;
	setp.eq.s32 	%p56, %r14, %r2;
	setp.eq.s32 	%p57, %r14, %r15;
	selp.b16 	%rs66, 0, %rs76, %p56;
	selp.b16 	%rs77, 0, %rs66, %p57;
$L__BB0_19:
	and.b16  	%rs67, %rs77, 255;
	setp.eq.s16 	%p58, %rs67, 0;
	@%p58 bra 	$L__BB0_25;
$L__BB0_20:
	and.b64  	%rd27, %rd29, -4294967296;
	setp.ne.s64 	%p59, %rd27, 0;
	@%p59 bra 	$L__BB0_22;
	cvt.u32.u64 	%r94, %rd29;
	div.u32 	%r95, %r94, %r23;
	cvt.u64.u32 	%rd29, %r95;
	bra.uni 	$L__BB0_23;
$L__BB0_22:
	div.s64 	%rd29, %rd29, %rd3;
$L__BB0_23:
	add.s32 	%r97, %r97, 1;
	setp.ne.s32 	%p60, %r97, %r17;
	add.s16 	%rs69, %rs69, 1;
	add.s16 	%rs68, %rs68, 1;
	@%p60 bra 	$L__BB0_3;
$L__BB0_24:
	cvta.to.global.u64 	%rd28, %rd11;
	atom.global.add.u32 	%r96, [%rd28], 1;
$L__BB0_25:
	ret;

}


// ===== COMPILED SASS (sm_100) =====

	.target	sm_100

	.elftype	@"ET_EXEC"


//--------------------- .note.nv.tkinfo           --------------------------
	.section	.note.nv.tkinfo,"",@"SHT_NOTE"
	.sectionflags	@"SHF_NOTE_NV_TKINFO"
	.tkinfo
        /*0018*/ 	.word	0x00000002
        /*0030*/ 	.string	""
        /*0030*/ 	.string	"ptxas"
        /*0030*/ 	.string	"Cuda compilation tools, release 13.0, V13.0.88"
        /*0030*/ 	.string	"Build cuda_13.0.r13.0/compiler.36424714_0"
        /*0030*/ 	.string	"-arch sm_100 -m 64 "



//--------------------- .note.nv.cuinfo           --------------------------
	.section	.note.nv.cuinfo,"",@"SHT_NOTE"
	.sectionflags	@"SHF_NOTE_NV_CUINFO"
        /*0018*/ 	.short	0x0002
        /*001a*/ 	.short	0x0064
        /*001c*/ 	.short	0x0082
	.zero		2


//--------------------- .nv.info                  --------------------------
	.section	.nv.info,"",@"SHT_CUDA_INFO"
	.align	4


	//----- nvinfo : EIATTR_REGCOUNT
	.align		4
        /*0000*/ 	.byte	0x04, 0x2f
        /*0002*/ 	.short	(.L_1 - .L_0)
	.align		4
.L_0:
        /*0004*/ 	.word	index@(_Z13kernelIsValidixxPiS_)
        /*0008*/ 	.word	0x0000001c


	//----- nvinfo : EIATTR_FRAME_SIZE
	.align		4
.L_1:
        /*000c*/ 	.byte	0x04, 0x11
        /*000e*/ 	.short	(.L_3 - .L_2)
	.align		4
.L_2:
        /*0010*/ 	.word	index@($__internal_1_$__cuda_sm20_rem_s64)
        /*0014*/ 	.word	0x00000030


	//----- nvinfo : EIATTR_FRAME_SIZE
	.align		4
.L_3:
        /*0018*/ 	.byte	0x04, 0x11
        /*001a*/ 	.short	(.L_5 - .L_4)
	.align		4
.L_4:
        /*001c*/ 	.word	index@($__internal_0_$__cuda_sm20_div_s64)
        /*0020*/ 	.word	0x00000030


	//----- nvinfo : EIATTR_FRAME_SIZE
	.align		4
.L_5:
        /*0024*/ 	.byte	0x04, 0x11
        /*0026*/ 	.short	(.L_7 - .L_6)
	.align		4
.L_6:
        /*0028*/ 	.word	index@(_Z13kernelIsValidixxPiS_)
        /*002c*/ 	.word	0x00000030


	//----- nvinfo : EIATTR_MIN_STACK_SIZE
	.align		4
.L_7:
        /*0030*/ 	.byte	0x04, 0x12
        /*0032*/ 	.short	(.L_9 - .L_8)
	.align		4
.L_8:
        /*0034*/ 	.word	index@(_Z13kernelIsValidixxPiS_)
        /*0038*/ 	.word	0x00000030
.L_9:


//--------------------- .nv.compat                --------------------------
	.section	.nv.compat,"",@"SHT_CUDA_COMPAT_INFO"
	.align	4
        /*0000*/ 	.byte	0x02, 0x09, 0x00, 0x00, 0x02, 0x02, 0x01, 0x00, 0x02, 0x05, 0x05, 0x00, 0x03, 0x07, 0x01, 0x01
        /*0010*/ 	.byte	0x02, 0x03, 0x00, 0x00, 0x02, 0x06, 0x01, 0x00, 0x04, 0x0b, 0x08, 0x00, 0x09, 0x00, 0x00, 0x00
        /*0020*/ 	.byte	0x00, 0x00, 0x00, 0x00


//--------------------- .nv.info._Z13kernelIsValidixxPiS_ --------------------------
	.section	.nv.info._Z13kernelIsValidixxPiS_,"",@"SHT_CUDA_INFO"
	.sectionflags	@""
	.align	4


	//----- nvinfo : EIATTR_CUDA_API_VERSION
	.align		4
        /*0000*/ 	.byte	0x04, 0x37
        /*0002*/ 	.short	(.L_11 - .L_10)
.L_10:
        /*0004*/ 	.word	0x00000082


	//----- nvinfo : EIATTR_KPARAM_INFO
	.align		4
.L_11:
        /*0008*/ 	.byte	0x04, 0x17
        /*000a*/ 	.short	(.L_13 - .L_12)
.L_12:
        /*000c*/ 	.word	0x00000000
        /*0010*/ 	.short	0x0004
        /*0012*/ 	.short	0x0020
        /*0014*/ 	.byte	0x00, 0xf5, 0x21, 0x00


	//----- nvinfo : EIATTR_KPARAM_INFO
	.align		4
.L_13:
        /*0018*/ 	.byte	0x04, 0x17
        /*001a*/ 	.short	(.L_15 - .L_14)
.L_14:
        /*001c*/ 	.word	0x00000000
        /*0020*/ 	.short	0x0003
        /*0022*/ 	.short	0x0018
        /*0024*/ 	.byte	0x00, 0xf5, 0x21, 0x00


	//----- nvinfo : EIATTR_KPARAM_INFO
	.align		4
.L_15:
        /*0028*/ 	.byte	0x04, 0x17
        /*002a*/ 	.short	(.L_17 - .L_16)
.L_16:
        /*002c*/ 	.word	0x00000000
        /*0030*/ 	.short	0x0002
        /*0032*/ 	.short	0x0010
        /*0034*/ 	.byte	0x00, 0xf0, 0x21, 0x00


	//----- nvinfo : EIATTR_KPARAM_INFO
	.align		4
.L_17:
        /*0038*/ 	.byte	0x04, 0x17
        /*003a*/ 	.short	(.L_19 - .L_18)
.L_18:
        /*003c*/ 	.word	0x00000000
        /*0040*/ 	.short	0x0001
        /*0042*/ 	.short	0x0008
        /*0044*/ 	.byte	0x00, 0xf0, 0x21, 0x00


	//----- nvinfo : EIATTR_KPARAM_INFO
	.align		4
.L_19:
        /*0048*/ 	.byte	0x04, 0x17
        /*004a*/ 	.short	(.L_21 - .L_20)
.L_20:
        /*004c*/ 	.word	0x00000000
        /*0050*/ 	.short	0x0000
        /*0052*/ 	.short	0x0000
        /*0054*/ 	.byte	0x00, 0xf0, 0x11, 0x00


	//----- nvinfo : EIATTR_SPARSE_MMA_MASK
	.align		4
.L_21:
        /*0058*/ 	.byte	0x03, 0x50
        /*005a*/ 	.short	0x0000


	//----- nvinfo : EIATTR_MAXREG_COUNT
	.align		4
        /*005c*/ 	.byte	0x03, 0x1b
        /*005e*/ 	.short	0x00ff


	//----- nvinfo : EIATTR_MERCURY_ISA_VERSION
	.align		4
        /*0060*/ 	.byte	0x03, 0x5f
        /*0062*/ 	.short	0x0101


	//----- nvinfo : EIATTR_INT_WARP_WIDE_INSTR_OFFSETS
	.align		4
        /*0064*/ 	.byte	0x04, 0x31
        /*0066*/ 	.short	(.L_23 - .L_22)


	//   ....[0]....
.L_22:
        /*0068*/ 	.word	0x00001020


	//----- nvinfo : EIATTR_VRC_CTA_INIT_COUNT
	.align		4
.L_23:
        /*006c*/ 	.byte	0x02, 0x4a
	.zero		1
	.zero		1


	//----- nvinfo : EIATTR_EXIT_INSTR_OFFSETS
	.align		4
        /*0070*/ 	.byte	0x04, 0x1c
        /*0072*/ 	.short	(.L_25 - .L_24)


	//   ....[0]....
.L_24:
        /*0074*/ 	.word	0x000000c0


	//   ....[1]....
        /*0078*/ 	.word	0x00000da0


	//   ....[2]....
        /*007c*/ 	.word	0x00001070


	//----- nvinfo : EIATTR_CRS_STACK_SIZE
	.align		4
.L_25:
        /*0080*/ 	.byte	0x04, 0x1e
        /*0082*/ 	.short	(.L_27 - .L_26)
.L_26:
        /*0084*/ 	.word	0x00000000


	//----- nvinfo : EIATTR_CBANK_PARAM_SIZE
	.align		4
.L_27:
        /*0088*/ 	.byte	0x03, 0x19
        /*008a*/ 	.short	0x0028


	//----- nvinfo : EIATTR_PARAM_CBANK
	.align		4
        /*008c*/ 	.byte	0x04, 0x0a
        /*008e*/ 	.short	(.L_29 - .L_28)
	.align		4
.L_28:
        /*0090*/ 	.word	index@(.nv.constant0._Z13kernelIsValidixxPiS_)
        /*0094*/ 	.short	0x0380
        /*0096*/ 	.short	0x0028


	//----- nvinfo : EIATTR_SW_WAR
	.align		4
.L_29:
        /*0098*/ 	.byte	0x04, 0x36
        /*009a*/ 	.short	(.L_31 - .L_30)
.L_30:
        /*009c*/ 	.word	0x00000008
.L_31:


//--------------------- .nv.callgraph             --------------------------
	.section	.nv.callgraph,"",@"SHT_CUDA_CALLGRAPH"
	.align	4
	.sectionentsize	8
	.align		4
        /*0000*/ 	.word	0x00000000
	.align		4
        /*0004*/ 	.word	0xffffffff
	.align		4
        /*0008*/ 	.word	0x00000000
	.align		4
        /*000c*/ 	.word	0xfffffffe
	.align		4
        /*0010*/ 	.word	0x00000000
	.align		4
        /*0014*/ 	.word	0xfffffffd
	.align		4
        /*0018*/ 	.word	0x00000000
	.align		4
        /*001c*/ 	.word	0xfffffffc


//--------------------- .text._Z13kernelIsValidixxPiS_ --------------------------
	.section	.text._Z13kernelIsValidixxPiS_,"ax",@progbits
	.align	128
        .global         _Z13kernelIsValidixxPiS_
        .type           _Z13kernelIsValidixxPiS_,@function
        .size           _Z13kernelIsValidixxPiS_,(.L_x_15 - _Z13kernelIsValidixxPiS_)
        .other          _Z13kernelIsValidixxPiS_,@"STO_CUDA_ENTRY STV_DEFAULT"
_Z13kernelIsValidixxPiS_:
.text._Z13kernelIsValidixxPiS_:
[----:B------:R-:W0:Y:S01]  /*0000*/  LDC R1, c[0x0][0x37c] ;  /* 0x0000df00ff017b82 */ /* 0x000e220000000800 */
[----:B------:R-:W1:Y:S07]  /*0010*/  S2R R2, SR_TID.X ;  /* 0x0000000000027919 */ /* 0x000e6e0000002100 */
[----:B------:R-:W1:Y:S01]  /*0020*/  S2UR UR4, SR_CTAID.X ;  /* 0x00000000000479c3 */ /* 0x000e620000002500 */
[----:B------:R-:W2:Y:S01]  /*0030*/  LDCU.64 UR6, c[0x0][0x390] ;  /* 0x00007200ff0677ac */ /* 0x000ea20008000a00 */
[----:B0-----:R-:W-:Y:S01]  /*0040*/  VIADD R1, R1, 0xffffffd0 ;  /* 0xffffffd001017836 */ /* 0x001fe20000000000 */
[----:B------:R-:W0:Y:S05]  /*0050*/  LDCU.64 UR8, c[0x0][0x388] ;  /* 0x00007100ff0877ac */ /* 0x000e2a0008000a00 */
[----:B------:R-:W1:Y:S02]  /*0060*/  LDC R3, c[0x0][0x360] ;  /* 0x0000d800ff037b82 */ /* 0x000e640000000800 */
[----:B-1----:R-:W-:-:S05]  /*0070*/  IMAD R2, R3, UR4, R2 ;  /* 0x0000000403027c24 */ /* 0x002fca000f8e0202 */
[----:B--2---:R-:W-:-:S05]  /*0080*/  IADD3 R2, P0, PT, R2, UR6, RZ ;  /* 0x0000000602027c10 */ /* 0x004fca000ff1e0ff */
[----:B------:R-:W-:Y:S01]  /*0090*/  IMAD.X R3, RZ, RZ, UR7, P0 ;  /* 0x00000007ff037e24 */ /* 0x000fe200080e06ff */
[----:B0-----:R-:W-:-:S04]  /*00a0*/  ISETP.GE.U32.AND P0, PT, R2, UR8, PT ;  /* 0x0000000802007c0c */ /* 0x001fc8000bf06070 */
[----:B------:R-:W-:-:S13]  /*00b0*/  ISETP.GE.AND.EX P0, PT, R3, UR9, PT, P0 ;  /* 0x0000000903007c0c */ /* 0x000fda000bf06300 */
[----:B------:R-:W-:Y:S05]  /*00c0*/  @P0 EXIT ;  /* 0x000000000000094d */ /* 0x000fea0003800000 */
[----:B------:R-:W0:Y:S01]  /*00d0*/  LDCU UR4, c[0x0][0x380] ;  /* 0x00007000ff0477ac */ /* 0x000e220008000800 */
[----:B------:R-:W1:Y:S01]  /*00e0*/  LDCU.64 UR6, c[0x0][0x358] ;  /* 0x00006b00ff0677ac */ /* 0x000e620008000a00 */
[----:B0-----:R-:W-:-:S09]  /*00f0*/  UISETP.GE.AND UP0, UPT, UR4, 0x1, UPT ;  /* 0x000000010400788c */ /* 0x001fd2000bf06270 */
[----:B-1----:R-:W-:Y:S05]  /*0100*/  BRA.U !UP0, `(.L_x_0) ;  /* 0x0000000d08bc7547 */ /* 0x002fea000b800000 */
[----:B------:R-:W-:Y:S01]  /*0110*/  IMAD.MOV.U32 R0, RZ, RZ, RZ ;  /* 0x000000ffff007224 */ /* 0x000fe200078e00ff */
[----:B------:R-:W-:Y:S02]  /*0120*/  PRMT R12, RZ, 0x7610, R12 ;  /* 0x00007610ff0c7816 */ /* 0x000fe4000000000c */
[----:B------:R-:W-:-:S07]  /*0130*/  PRMT R13, RZ, 0x7610, R13 ;  /* 0x00007610ff0d7816 */ /* 0x000fce000000000d */
.L_x_12:
[----:B------:R-:W-:Y:S01]  /*0140*/  ISETP.NE.U32.AND P0, PT, R3, RZ, PT ;  /* 0x000000ff0300720c */ /* 0x000fe20003f05070 */
[----:B------:R-:W-:-:S12]  /*0150*/  BSSY.RECONVERGENT B0, `(.L_x_1) ;  /* 0x0000019000007945 */ /* 0x000fd80003800200 */
[----:B------:R-:W-:Y:S05]  /*0160*/  @P0 BRA `(.L_x_2) ;  /* 0x00000000004c0947 */ /* 0x000fea0003800000 */
[----:B------:R-:W0:Y:S02]  /*0170*/  LDCU UR4, c[0x0][0x380] ;  /* 0x00007000ff0477ac */ /* 0x000e240008000800 */
[----:B0-----:R-:W0:Y:S01]  /*0180*/  I2F.U32.RP R6, UR4 ;  /* 0x0000000400067d06 */ /* 0x001e220008209000 */
[----:B------:R-:W-:-:S07]  /*0190*/  ISETP.NE.U32.AND P1, PT, RZ, UR4, PT ;  /* 0x00000004ff007c0c */ /* 0x000fce000bf25070 */
[----:B0-----:R-:W0:Y:S02]  /*01a0*/  MUFU.RCP R6, R6 ;  /* 0x0000000600067308 */ /* 0x001e240000001000 */
[----:B0-----:R-:W-:-:S06]  /*01b0*/  VIADD R4, R6, 0xffffffe ;  /* 0x0ffffffe06047836 */ /* 0x001fcc0000000000 */
[----:B------:R0:W1:Y:S02]  /*01c0*/  F2I.FTZ.U32.TRUNC.NTZ R5, R4 ;  /* 0x0000000400057305 */ /* 0x000064000021f000 */
[----:B0-----:R-:W-:Y:S02]  /*01d0*/  IMAD.MOV.U32 R4, RZ, RZ, RZ ;  /* 0x000000ffff047224 */ /* 0x001fe400078e00ff */
[----:B-1----:R-:W-:-:S04]  /*01e0*/  IMAD.MOV R7, RZ, RZ, -R5 ;  /* 0x000000ffff077224 */ /* 0x002fc800078e0a05 */
[----:B------:R-:W-:-:S04]  /*01f0*/  IMAD R7, R7, UR4, RZ ;  /* 0x0000000407077c24 */ /* 0x000fc8000f8e02ff */
[----:B------:R-:W-:-:S06]  /*0200*/  IMAD.HI.U32 R5, R5, R7, R4 ;  /* 0x0000000705057227 */ /* 0x000fcc00078e0004 */
[----:B------:R-:W-:-:S04]  /*0210*/  IMAD.HI.U32 R5, R5, R2, RZ ;  /* 0x0000000205057227 */ /* 0x000fc800078e00ff */
[----:B------:R-:W-:-:S04]  /*0220*/  IMAD.MOV R5, RZ, RZ, -R5 ;  /* 0x000000ffff057224 */ /* 0x000fc800078e0a05 */
[----:B------:R-:W-:-:S05]  /*0230*/  IMAD R15, R5, UR4, R2 ;  /* 0x00000004050f7c24 */ /* 0x000fca000f8e0202 */
[----:B------:R-:W-:-:S13]  /*0240*/  ISETP.GE.U32.AND P0, PT, R15, UR4, PT ;  /* 0x000000040f007c0c */ /* 0x000fda000bf06070 */
[----:B------:R-:W-:-:S05]  /*0250*/  @P0 VIADD R15, R15, -UR4 ;  /* 0x800000040f0f0c36 */ /* 0x000fca0008000000 */
[----:B------:R-:W-:-:S13]  /*0260*/  ISETP.GE.U32.AND P0, PT, R15, UR4, PT ;  /* 0x000000040f007c0c */ /* 0x000fda000bf06070 */
[----:B------:R-:W-:Y:S01]  /*0270*/  @P0 VIADD R15, R15, -UR4 ;  /* 0x800000040f0f0c36 */ /* 0x000fe20008000000 */
[----:B------:R-:W-:Y:S01]  /*0280*/  @!P1 LOP3.LUT R15, RZ, UR4, RZ, 0x33, !PT ;  /* 0x00000004ff0f9c12 */ /* 0x000fe2000f8e33ff */
[----:B------:R-:W-:Y:S06]  /*0290*/  BRA `(.L_x_3) ;  /* 0x0000000000107947 */ /* 0x000fec0003800000 */
.L_x_2:
[----:B------:R-:W-:Y:S01]  /*02a0*/  IMAD.MOV.U32 R6, RZ, RZ, R2 ;  /* 0x000000ffff067224 */ /* 0x000fe200078e0002 */
[----:B------:R-:W-:Y:S01]  /*02b0*/  MOV R4, 0x2e0 ;  /* 0x000002e000047802 */ /* 0x000fe20000000f00 */
[----:B------:R-:W-:-:S07]  /*02c0*/  IMAD.MOV.U32 R5, RZ, RZ, R3 ;  /* 0x000000ffff057224 */ /* 0x000fce00078e0003 */
[----:B------:R-:W-:Y:S05]  /*02d0*/  CALL.REL.NOINC `($__internal_1_$__cuda_sm20_rem_s64) ;  /* 0x0000001000947944 */ /* 0x000fea0003c00000 */
.L_x_3:
[----:B------:R-:W-:Y:S05]  /*02e0*/  BSYNC.RECONVERGENT B0 ;  /* 0x0000000000007941 */ /* 0x000fea0003800200 */
.L_x_1:
[C---:B------:R-:W-:Y:S01]  /*02f0*/  IMAD R4, R0.reuse, 0x4, R1 ;  /* 0x0000000400047824 */ /* 0x040fe200078e0201 */
[----:B------:R-:W-:-:S04]  /*0300*/  ISETP.NE.AND P0, PT, R0, RZ, PT ;  /* 0x000000ff0000720c */ /* 0x000fc80003f05270 */
[----:B------:R0:W-:Y:S09]  /*0310*/  STL [R4], R15 ;  /* 0x0000000f04007387 */ /* 0x0001f20000100800 */
[----:B------:R-:W-:Y:S05]  /*0320*/  @!P0 BRA `(.L_x_4) ;  /* 0x0000000800a08947 */ /* 0x000fea0003800000 */
[C---:B------:R-:W-:Y:S01]  /*0330*/  ISETP.GE.U32.AND P1, PT, R0.reuse, 0x8, PT ;  /* 0x000000080000780c */ /* 0x040fe20003f26070 */
[----:B------:R-:W-:Y:S01]  /*0340*/  IMAD.MOV.U32 R18, RZ, RZ, 0x1 ;  /* 0x00000001ff127424 */ /* 0x000fe200078e00ff */
[C---:B------:R-:W-:Y:S01]  /*0350*/  LOP3.LUT P0, RZ, R0.reuse, 0x7, RZ, 0xc0, !PT ;  /* 0x0000000700ff7812 */ /* 0x040fe2000780c0ff */
[----:B------:R-:W-:Y:S02]  /*0360*/  IMAD.IADD R14, R15, 0x1, -R0 ;  /* 0x000000010f0e7824 */ /* 0x000fe400078e0a00 */
[----:B------:R-:W-:Y:S02]  /*0370*/  IMAD.IADD R16, R0, 0x1, R15 ;  /* 0x0000000100107824 */ /* 0x000fe400078e020f */
[----:B------:R-:W-:-:S06]  /*0380*/  IMAD.MOV.U32 R17, RZ, RZ, RZ ;  /* 0x000000ffff117224 */ /* 0x000fcc00078e00ff */
[----:B------:R-:W-:Y:S05]  /*0390*/  @!P1 BRA `(.L_x_5) ;  /* 0x0000000400309947 */ /* 0x000fea0003800000 */
[----:B------:R-:W-:Y:S01]  /*03a0*/  IMAD.MOV.U32 R18, RZ, RZ, 0x1 ;  /* 0x00000001ff127424 */ /* 0x000fe200078e00ff */
[----:B------:R-:W-:Y:S01]  /*03b0*/  LOP3.LUT R17, R0, 0x7ffffff8, RZ, 0xc0, !PT ;  /* 0x7ffffff800117812 */ /* 0x000fe200078ec0ff */
[----:B------:R-:W-:-:S07]  /*03c0*/  IMAD.MOV.U32 R19, RZ, RZ, RZ ;  /* 0x000000ffff137224 */ /* 0x000fce00078e00ff */
.L_x_6:
[----:B------:R-:W-:-:S05]  /*03d0*/  IMAD R20, R19, 0x4, R1 ;  /* 0x0000000413147824 */ /* 0x000fca00078e0201 */
[----:B0-----:R-:W2:Y:S04]  /*03e0*/  LDL.64 R4, [R20] ;  /* 0x0000000014047983 */ /* 0x001ea80000100a00 */
[----:B------:R-:W3:Y:S04]  /*03f0*/  LDL.64 R6, [R20+0x8] ;  /* 0x0000080014067983 */ /* 0x000ee80000100a00 */
[----:B------:R-:W4:Y:S04]  /*0400*/  LDL.64 R8, [R20+0x10] ;  /* 0x0000100014087983 */ /* 0x000f280000100a00 */
[----:B------:R-:W5:Y:S01]  /*0410*/  LDL.64 R10, [R20+0x18] ;  /* 0x00001800140a7983 */ /* 0x000f620000100a00 */
[--C-:B------:R-:W-:Y:S01]  /*0420*/  IMAD.IADD R21, R16, 0x1, -R19.reuse ;  /* 0x0000000110157824 */ /* 0x100fe200078e0a13 */
[----:B------:R-:W-:Y:S01]  /*0430*/  LOP3.LUT R25, RZ, R19, RZ, 0x33, !PT ;  /* 0x00000013ff197212 */ /* 0x000fe200078e33ff */
[----:B------:R-:W-:-:S02]  /*0440*/  IMAD.IADD R23, R14, 0x1, R19 ;  /* 0x000000010e177824 */ /* 0x000fc400078e0213 */
[----:B------:R-:W-:Y:S01]  /*0450*/  VIADD R19, R19, 0x8 ;  /* 0x0000000813137836 */ /* 0x000fe20000000000 */
[-C--:B--2---:R-:W-:Y:S02]  /*0460*/  ISETP.NE.AND P1, PT, R4, R15.reuse, PT ;  /* 0x0000000f0400720c */ /* 0x084fe40003f25270 */
[-C--:B------:R-:W-:Y:S02]  /*0470*/  ISETP.NE.AND P2, PT, R21, R4.reuse, PT ;  /* 0x000000041500720c */ /* 0x080fe40003f45270 */
[----:B------:R-:W-:Y:S02]  /*0480*/  SEL R18, R18, RZ, P1 ;  /* 0x000000ff12127207 */ /* 0x000fe40000800000 */
[----:B------:R-:W-:Y:S01]  /*0490*/  ISETP.NE.AND P1, PT, R23, R4, PT ;  /* 0x000000041700720c */ /* 0x000fe20003f25270 */
[----:B------:R-:W-:Y:S01]  /*04a0*/  IMAD.IADD R4, R16, 0x1, R25 ;  /* 0x0000000110047824 */ /* 0x000fe200078e0219 */
[----:B------:R-:W-:Y:S02]  /*04b0*/  SEL R18, R18, RZ, P2 ;  /* 0x000000ff12127207 */ /* 0x000fe40001000000 */
[----:B------:R-:W-:-:S02]  /*04c0*/  ISETP.NE.AND P2, PT, R5, R15, PT ;  /* 0x0000000f0500720c */ /* 0x000fc40003f45270 */
[----:B------:R-:W-:Y:S02]  /*04d0*/  SEL R18, R18, RZ, P1 ;  /* 0x000000ff12127207 */ /* 0x000fe40000800000 */
[----:B------:R-:W-:Y:S01]  /*04e0*/  ISETP.NE.AND P3, PT, R4, R5, PT ;  /* 0x000000050400720c */ /* 0x000fe20003f65270 */
[----:B------:R-:W-:Y:S01]  /*04f0*/  VIADD R4, R23, 0x1 ;  /* 0x0000000117047836 */ /* 0x000fe20000000000 */
[----:B------:R-:W-:Y:S02]  /*0500*/  SEL R18, R18, RZ, P2 ;  /* 0x000000ff12127207 */ /* 0x000fe40001000000 */
[----:B---3--:R-:W-:Y:S02]  /*0510*/  ISETP.NE.AND P2, PT, R6, R15, PT ;  /* 0x0000000f0600720c */ /* 0x008fe40003f45270 */
[----:B------:R-:W-:Y:S01]  /*0520*/  ISETP.NE.AND P1, PT, R4, R5, PT ;  /* 0x000000050400720c */ /* 0x000fe20003f25270 */
[C---:B------:R-:W-:Y:S01]  /*0530*/  VIADD R5, R21.reuse, 0xfffffffe ;  /* 0xfffffffe15057836 */ /* 0x040fe20000000000 */
[----:B------:R-:W-:Y:S01]  /*0540*/  SEL R18, R18, RZ, P3 ;  /* 0x000000ff12127207 */ /* 0x000fe20001800000 */
[----:B------:R-:W-:-:S03]  /*0550*/  VIADD R4, R21, 0xfffffffd ;  /* 0xfffffffd15047836 */ /* 0x000fc60000000000 */
[----:B------:R-:W-:Y:S02]  /*0560*/  SEL R18, R18, RZ, P1 ;  /* 0x000000ff12127207 */ /* 0x000fe40000800000 */
[-C--:B------:R-:W-:Y:S01]  /*0570*/  ISETP.NE.AND P3, PT, R5, R6.reuse, PT ;  /* 0x000000060500720c */ /* 0x080fe20003f65270 */
[----:B------:R-:W-:Y:S01]  /*0580*/  VIADD R5, R23, 0x2 ;  /* 0x0000000217057836 */ /* 0x000fe20000000000 */
[----:B------:R-:W-:Y:S02]  /*0590*/  SEL R18, R18, RZ, P2 ;  /* 0x000000ff12127207 */ /* 0x000fe40001000000 */
[----:B------:R-:W-:Y:S02]  /*05a0*/  ISETP.NE.AND P2, PT, R7, R15, PT ;  /* 0x0000000f0700720c */ /* 0x000fe40003f45270 */
[----:B------:R-:W-:Y:S01]  /*05b0*/  ISETP.NE.AND P1, PT, R5, R6, PT ;  /* 0x000000060500720c */ /* 0x000fe20003f25270 */
[----:B------:R-:W-:Y:S01]  /*05c0*/  VIADD R5, R21, 0xfffffffc ;  /* 0xfffffffc15057836 */ /* 0x000fe20000000000 */
[----:B------:R-:W-:-:S02]  /*05d0*/  SEL R18, R18, RZ, P3 ;  /* 0x000000ff12127207 */ /* 0x000fc40001800000 */
[----:B------:R-:W-:Y:S01]  /*05e0*/  ISETP.NE.AND P3, PT, R4, R7, PT ;  /* 0x000000070400720c */ /* 0x000fe20003f65270 */
[----:B------:R-:W-:Y:S01]  /*05f0*/  VIADD R4, R23, 0x3 ;  /* 0x0000000317047836 */ /* 0x000fe20000000000 */
[----:B------:R-:W-:-:S04]  /*0600*/  SEL R18, R18, RZ, P1 ;  /* 0x000000ff12127207 */ /* 0x000fc80000800000 */
[----:B------:R-:W-:Y:S02]  /*0610*/  SEL R18, R18, RZ, P2 ;  /* 0x000000ff12127207 */ /* 0x000fe40001000000 */
[----:B------:R-:W-:Y:S01]  /*0620*/  ISETP.NE.AND P1, PT, R4, R7, PT ;  /* 0x000000070400720c */ /* 0x000fe20003f25270 */
[----:B------:R-:W-:Y:S01]  /*0630*/  VIADD R4, R21, 0xfffffffb ;  /* 0xfffffffb15047836 */ /* 0x000fe20000000000 */
[----:B------:R-:W-:Y:S02]  /*0640*/  SEL R18, R18, RZ, P3 ;  /* 0x000000ff12127207 */ /* 0x000fe40001800000 */
[----:B----4-:R-:W-:Y:S02]  /*0650*/  ISETP.NE.AND P2, PT, R8, R15, PT ;  /* 0x0000000f0800720c */ /* 0x010fe40003f45270 */
[----:B------:R-:W-:Y:S02]  /*0660*/  SEL R18, R18, RZ, P1 ;  /* 0x000000ff12127207 */ /* 0x000fe40000800000 */
[----:B------:R-:W-:Y:S01]  /*0670*/  ISETP.NE.AND P3, PT, R5, R8, PT ;  /* 0x000000080500720c */ /* 0x000fe20003f65270 */
[----:B------:R-:W-:Y:S01]  /*0680*/  VIADD R5, R23, 0x4 ;  /* 0x0000000417057836 */ /* 0x000fe20000000000 */
[----:B------:R-:W-:-:S02]  /*0690*/  SEL R18, R18, RZ, P2 ;  /* 0x000000ff12127207 */ /* 0x000fc40001000000 */
[----:B------:R-:W-:Y:S02]  /*06a0*/  ISETP.NE.AND P2, PT, R9, R15, PT ;  /* 0x0000000f0900720c */ /* 0x000fe40003f45270 */
[----:B------:R-:W-:Y:S01]  /*06b0*/  ISETP.NE.AND P1, PT, R5, R8, PT ;  /* 0x000000080500720c */ /* 0x000fe20003f25270 */
[----:B------:R-:W-:Y:S01]  /*06c0*/  VIADD R5, R21, 0xfffffffa ;  /* 0xfffffffa15057836 */ /* 0x000fe20000000000 */
[----:B------:R-:W-:Y:S02]  /*06d0*/  SEL R18, R18, RZ, P3 ;  /* 0x000000ff12127207 */ /* 0x000fe40001800000 */
[----:B------:R-:W-:Y:S01]  /*06e0*/  ISETP.NE.AND P3, PT, R4, R9, PT ;  /* 0x000000090400720c */ /* 0x000fe20003f65270 */
[----:B------:R-:W-:Y:S01]  /*06f0*/  VIADD R4, R23, 0x5 ;  /* 0x0000000517047836 */ /* 0x000fe20000000000 */
[----:B------:R-:W-:-:S04]  /*0700*/  SEL R18, R18, RZ, P1 ;  /* 0x000000ff12127207 */ /* 0x000fc80000800000 */
[----:B------:R-:W-:Y:S02]  /*0710*/  SEL R18, R18, RZ, P2 ;  /* 0x000000ff12127207 */ /* 0x000fe40001000000 */
[----:B------:R-:W-:Y:S01]  /*0720*/  ISETP.NE.AND P1, PT, R4, R9, PT ;  /* 0x000000090400720c */ /* 0x000fe20003f25270 */
[----:B------:R-:W-:Y:S01]  /*0730*/  VIADD R4, R21, 0xfffffff9 ;  /* 0xfffffff915047836 */ /* 0x000fe20000000000 */
[----:B------:R-:W-:Y:S02]  /*0740*/  SEL R18, R18, RZ, P3 ;  /* 0x000000ff12127207 */ /* 0x000fe40001800000 */
[----:B-----5:R-:W-:Y:S02]  /*0750*/  ISETP.NE.AND P2, PT, R10, R15, PT ;  /* 0x0000000f0a00720c */ /* 0x020fe40003f45270 */
[----:B------:R-:W-:Y:S02]  /*0760*/  SEL R18, R18, RZ, P1 ;  /* 0x000000ff12127207 */ /* 0x000fe40000800000 */
[----:B------:R-:W-:Y:S01]  /*0770*/  ISETP.NE.AND P3, PT, R5, R10, PT ;  /* 0x0000000a0500720c */ /* 0x000fe20003f65270 */
[----:B------:R-:W-:Y:S01]  /*0780*/  VIADD R5, R23, 0x6 ;  /* 0x0000000617057836 */ /* 0x000fe20000000000 */
[----:B------:R-:W-:-:S02]  /*0790*/  SEL R18, R18, RZ, P2 ;  /* 0x000000ff12127207 */ /* 0x000fc40001000000 */
[----:B------:R-:W-:Y:S02]  /*07a0*/  ISETP.NE.AND P2, PT, R11, R15, PT ;  /* 0x0000000f0b00720c */ /* 0x000fe40003f45270 */
[----:B------:R-:W-:Y:S02]  /*07b0*/  ISETP.NE.AND P1, PT, R5, R10, PT ;  /* 0x0000000a0500720c */ /* 0x000fe40003f25270 */
[----:B------:R-:W-:Y:S02]  /*07c0*/  SEL R18, R18, RZ, P3 ;  /* 0x000000ff12127207 */ /* 0x000fe40001800000 */
[----:B------:R-:W-:Y:S01]  /*07d0*/  ISETP.NE.AND P3, PT, R4, R11, PT ;  /* 0x0000000b0400720c */ /* 0x000fe20003f65270 */
[----:B------:R-:W-:Y:S01]  /*07e0*/  VIADD R4, R23, 0x7 ;  /* 0x0000000717047836 */ /* 0x000fe20000000000 */
[----:B------:R-:W-:-:S04]  /*07f0*/  SEL R18, R18, RZ, P1 ;  /* 0x000000ff12127207 */ /* 0x000fc80000800000 */
[----:B------:R-:W-:Y:S02]  /*0800*/  SEL R18, R18, RZ, P2 ;  /* 0x000000ff12127207 */ /* 0x000fe40001000000 */
[----:B------:R-:W-:Y:S02]  /*0810*/  ISETP.NE.AND P2, PT, R19, R17, PT ;  /* 0x000000111300720c */ /* 0x000fe40003f45270 */
[----:B------:R-:W-:Y:S02]  /*0820*/  ISETP.NE.AND P1, PT, R4, R11, PT ;  /* 0x0000000b0400720c */ /* 0x000fe40003f25270 */
[----:B------:R-:W-:-:S04]  /*0830*/  SEL R18, R18, RZ, P3 ;  /* 0x000000ff12127207 */ /* 0x000fc80001800000 */
[----:B------:R-:W-:-:S05]  /*0840*/  SEL R18, R18, RZ, P1 ;  /* 0x000000ff12127207 */ /* 0x000fca0000800000 */
[----:B------:R-:W-:Y:S05]  /*0850*/  @P2 BRA `(.L_x_6) ;  /* 0xfffffff800dc2947 */ /* 0x000fea000383ffff */
.L_x_5:
[----:B------:R-:W-:Y:S05]  /*0860*/  @!P0 BRA `(.L_x_7) ;  /* 0x0000000400488947 */ /* 0x000fea0003800000 */
[----:B------:R-:W-:-:S04]  /*0870*/  LOP3.LUT R5, R13, 0x7, RZ, 0xc0, !PT ;  /* 0x000000070d057812 */ /* 0x000fc800078ec0ff */
[C---:B------:R-:W-:Y:S01]  /*0880*/  LOP3.LUT P0, RZ, R5.reuse, 0x3, RZ, 0xc0, !PT ;  /* 0x0000000305ff7812 */ /* 0x040fe2000780c0ff */
[----:B0-----:R-:W-:-:S05]  /*0890*/  VIADD R4, R5, 0xffffffff ;  /* 0xffffffff05047836 */ /* 0x001fca0000000000 */
[----:B------:R-:W-:-:S13]  /*08a0*/  ISETP.GE.U32.AND P1, PT, R4, 0x3, PT ;  /* 0x000000030400780c */ /* 0x000fda0003f26070 */
[----:B------:R-:W-:Y:S05]  /*08b0*/  @!P1 BRA `(.L_x_8) ;  /* 0x0000000000949947 */ /* 0x000fea0003800000 */
[----:B------:R-:W-:-:S05]  /*08c0*/  IMAD R8, R17, 0x4, R1 ;  /* 0x0000000411087824 */ /* 0x000fca00078e0201 */
[----:B------:R-:W2:Y:S04]  /*08d0*/  LDL.64 R4, [R8] ;  /* 0x0000000008047983 */ /* 0x000ea80000100a00 */
[----:B------:R-:W3:Y:S01]  /*08e0*/  LDL.64 R6, [R8+0x8] ;  /* 0x0000080008067983 */ /* 0x000ee20000100a00 */
[--C-:B------:R-:W-:Y:S01]  /*08f0*/  IMAD.IADD R11, R16, 0x1, -R17.reuse ;  /* 0x00000001100b7824 */ /* 0x100fe200078e0a11 */
[----:B------:R-:W-:Y:S01]  /*0900*/  LOP3.LUT R19, RZ, R17, RZ, 0x33, !PT ;  /* 0x00000011ff137212 */ /* 0x000fe200078e33ff */
[----:B------:R-:W-:Y:S02]  /*0910*/  IMAD.IADD R9, R14, 0x1, R17 ;  /* 0x000000010e097824 */ /* 0x000fe400078e0211 */
[----:B------:R-:W-:Y:S01]  /*0920*/  VIADD R17, R17, 0x4 ;  /* 0x0000000411117836 */ /* 0x000fe20000000000 */
[----:B--2---:R-:W-:-:S02]  /*0930*/  ISETP.NE.AND P1, PT, R4, R15, PT ;  /* 0x0000000f0400720c */ /* 0x004fc40003f25270 */
[----:B------:R-:W-:Y:S02]  /*0940*/  ISETP.NE.AND P2, PT, R4, R11, PT ;  /* 0x0000000b0400720c */ /* 0x000fe40003f45270 */
[----:B------:R-:W-:Y:S02]  /*0950*/  SEL R18, R18, RZ, P1 ;  /* 0x000000ff12127207 */ /* 0x000fe40000800000 */
[----:B------:R-:W-:Y:S01]  /*0960*/  ISETP.NE.AND P1, PT, R4, R9, PT ;  /* 0x000000090400720c */ /* 0x000fe20003f25270 */
[----:B------:R-:W-:Y:S01]  /*0970*/  IMAD.IADD R4, R16, 0x1, R19 ;  /* 0x0000000110047824 */ /* 0x000fe200078e0213 */
[----:B------:R-:W-:Y:S02]  /*0980*/  SEL R18, R18, RZ, P2 ;  /* 0x000000ff12127207 */ /* 0x000fe40001000000 */
[----:B------:R-:W-:Y:S02]  /*0990*/  ISETP.NE.AND P2, PT, R5, R15, PT ;  /* 0x0000000f0500720c */ /* 0x000fe40003f45270 */
[----:B------:R-:W-:-:S02]  /*09a0*/  SEL R18, R18, RZ, P1 ;  /* 0x000000ff12127207 */ /* 0x000fc40000800000 */
        /* <DEDUP_REMOVED lines=9> */
[----:B------:R-:W-:Y:S01]  /*0a40*/  ISETP.NE.AND P3, PT, R6, R5, PT ;  /* 0x000000050600720c */ /* 0x000fe20003f65270 */
[----:B------:R-:W-:Y:S01]  /*0a50*/  VIADD R5, R9, 0x2 ;  /* 0x0000000209057836 */ /* 0x000fe20000000000 */
[----:B------:R-:W-:Y:S02]  /*0a60*/  SEL R18, R18, RZ, P2 ;  /* 0x000000ff12127207 */ /* 0x000fe40001000000 */
[----:B------:R-:W-:Y:S02]  /*0a70*/  ISETP.NE.AND P2, PT, R7, R15, PT ;  /* 0x0000000f0700720c */ /* 0x000fe40003f45270 */
[----:B------:R-:W-:Y:S02]  /*0a80*/  ISETP.NE.AND P1, PT, R6, R5, PT ;  /* 0x000000050600720c */ /* 0x000fe40003f25270 */
[----:B------:R-:W-:-:S02]  /*0a90*/  SEL R18, R18, RZ, P3 ;  /* 0x000000ff12127207 */ /* 0x000fc40001800000 */
[----:B------:R-:W-:Y:S01]  /*0aa0*/  ISETP.NE.AND P3, PT, R7, R4, PT ;  /* 0x000000040700720c */ /* 0x000fe20003f65270 */
[----:B------:R-:W-:Y:S01]  /*0ab0*/  VIADD R4, R9, 0x3 ;  /* 0x0000000309047836 */ /* 0x000fe20000000000 */
[----:B------:R-:W-:-:S04]  /*0ac0*/  SEL R18, R18, RZ, P1 ;  /* 0x000000ff12127207 */ /* 0x000fc80000800000 */
[----:B------:R-:W-:Y:S02]  /*0ad0*/  SEL R18, R18, RZ, P2 ;  /* 0x000000ff12127207 */ /* 0x000fe40001000000 */
[----:B------:R-:W-:Y:S02]  /*0ae0*/  ISETP.NE.AND P1, PT, R7, R4, PT ;  /* 0x000000040700720c */ /* 0x000fe40003f25270 */
[----:B------:R-:W-:-:S04]  /*0af0*/  SEL R18, R18, RZ, P3 ;  /* 0x000000ff12127207 */ /* 0x000fc80001800000 */
[----:B------:R-:W-:-:S07]  /*0b00*/  SEL R18, R18, RZ, P1 ;  /* 0x000000ff12127207 */ /* 0x000fce0000800000 */
.L_x_8:
[----:B------:R-:W-:Y:S05]  /*0b10*/  @!P0 BRA `(.L_x_7) ;  /* 0x00000000009c8947 */ /* 0x000fea0003800000 */
[----:B------:R-:W-:-:S04]  /*0b20*/  LOP3.LUT R4, R12, 0x3, RZ, 0xc0, !PT ;  /* 0x000000030c047812 */ /* 0x000fc800078ec0ff */
[----:B------:R-:W-:-:S13]  /*0b30*/  ISETP.NE.AND P0, PT, R4, 0x1, PT ;  /* 0x000000010400780c */ /* 0x000fda0003f05270 */
[----:B------:R-:W-:-:S06]  /*0b40*/  @P0 IMAD R4, R17, 0x4, R1 ;  /* 0x0000000411040824 */ /* 0x000fcc00078e0201 */
[----:B------:R-:W2:Y:S01]  /*0b50*/  @P0 LDL.64 R4, [R4] ;  /* 0x0000000004040983 */ /* 0x000ea20000100a00 */
[--C-:B------:R-:W-:Y:S02]  /*0b60*/  @P0 IMAD.IADD R9, R16, 0x1, -R17.reuse ;  /* 0x0000000110090824 */ /* 0x100fe400078e0a11 */
[----:B------:R-:W-:Y:S01]  /*0b70*/  @P0 IMAD.IADD R7, R14, 0x1, R17 ;  /* 0x000000010e070824 */ /* 0x000fe200078e0211 */
[C---:B--2---:R-:W-:Y:S02]  /*0b80*/  @P0 ISETP.NE.AND P1, PT, R4.reuse, R15, PT ;  /* 0x0000000f0400020c */ /* 0x044fe40003f25270 */
[----:B------:R-:W-:Y:S02]  /*0b90*/  @P0 ISETP.NE.AND P2, PT, R4, R9, PT ;  /* 0x000000090400020c */ /* 0x000fe40003f45270 */
[----:B------:R-:W-:Y:S02]  /*0ba0*/  @P0 SEL R6, R18, RZ, P1 ;  /* 0x000000ff12060207 */ /* 0x000fe40000800000 */
[----:B------:R-:W-:Y:S01]  /*0bb0*/  @P0 LOP3.LUT R9, RZ, R17, RZ, 0x33, !PT ;  /* 0x00000011ff090212 */ /* 0x000fe200078e33ff */
[----:B------:R-:W-:Y:S01]  /*0bc0*/  @P0 VIADD R17, R17, 0x2 ;  /* 0x0000000211110836 */ /* 0x000fe20000000000 */
[----:B------:R-:W-:Y:S01]  /*0bd0*/  @P0 ISETP.NE.AND P1, PT, R4, R7, PT ;  /* 0x000000070400020c */ /* 0x000fe20003f25270 */
[----:B------:R-:W-:Y:S01]  /*0be0*/  @P0 VIADD R4, R7, 0x1 ;  /* 0x0000000107040836 */ /* 0x000fe20000000000 */
[----:B------:R-:W-:Y:S01]  /*0bf0*/  @P0 SEL R8, R6, RZ, P2 ;  /* 0x000000ff06080207 */ /* 0x000fe20001000000 */
[----:B------:R-:W-:Y:S01]  /*0c00*/  @P0 IMAD.IADD R6, R16, 0x1, R9 ;  /* 0x0000000110060824 */ /* 0x000fe200078e0209 */
[----:B------:R-:W-:-:S02]  /*0c10*/  @P0 ISETP.NE.AND P2, PT, R5, R15, PT ;  /* 0x0000000f0500020c */ /* 0x000fc40003f45270 */
[----:B------:R-:W-:Y:S02]  /*0c20*/  @P0 SEL R8, R8, RZ, P1 ;  /* 0x000000ff08080207 */ /* 0x000fe40000800000 */
[C---:B------:R-:W-:Y:S02]  /*0c30*/  @P0 ISETP.NE.AND P1, PT, R5.reuse, R6, PT ;  /* 0x000000060500020c */ /* 0x040fe40003f25270 */
[----:B------:R-:W-:Y:S02]  /*0c40*/  @P0 SEL R8, R8, RZ, P2 ;  /* 0x000000ff08080207 */ /* 0x000fe40001000000 */
[----:B------:R-:W-:Y:S02]  /*0c50*/  @P0 ISETP.NE.AND P2, PT, R5, R4, PT ;  /* 0x000000040500020c */ /* 0x000fe40003f45270 */
[----:B------:R-:W-:Y:S02]  /*0c60*/  LOP3.LUT R4, R12, 0x1, RZ, 0xc0, !PT ;  /* 0x000000010c047812 */ /* 0x000fe400078ec0ff */
[----:B------:R-:W-:-:S02]  /*0c70*/  @P0 SEL R8, R8, RZ, P1 ;  /* 0x000000ff08080207 */ /* 0x000fc40000800000 */
[----:B------:R-:W-:Y:S02]  /*0c80*/  ISETP.NE.U32.AND P1, PT, R4, 0x1, PT ;  /* 0x000000010400780c */ /* 0x000fe40003f25070 */
[----:B------:R-:W-:Y:S02]  /*0c90*/  @P0 SEL R8, R8, RZ, P2 ;  /* 0x000000ff08080207 */ /* 0x000fe40001000000 */
[----:B------:R-:W-:Y:S02]  /*0ca0*/  PRMT R4, R18, 0x7610, R4 ;  /* 0x0000761012047816 */ /* 0x000fe40000000004 */
[C---:B------:R-:W-:Y:S02]  /*0cb0*/  @P0 PRMT R18, R8.reuse, 0x7610, R18 ;  /* 0x0000761008120816 */ /* 0x040fe40000000012 */
[----:B------:R-:W-:-:S05]  /*0cc0*/  @P0 PRMT R4, R8, 0x7610, R4 ;  /* 0x0000761008040816 */ /* 0x000fca0000000004 */
[----:B------:R-:W-:Y:S05]  /*0cd0*/  @P1 BRA `(.L_x_7) ;  /* 0x00000000002c1947 */ /* 0x000fea0003800000 */
[----:B------:R-:W-:-:S06]  /*0ce0*/  IMAD R5, R17, 0x4, R1 ;  /* 0x0000000411057824 */ /* 0x000fcc00078e0201 */
[----:B------:R-:W2:Y:S01]  /*0cf0*/  LDL R5, [R5] ;  /* 0x0000000005057983 */ /* 0x000ea20000100800 */
[--C-:B------:R-:W-:Y:S01]  /*0d00*/  IMAD.IADD R14, R14, 0x1, R17.reuse ;  /* 0x000000010e0e7824 */ /* 0x100fe200078e0211 */
[----:B------:R-:W-:Y:S01]  /*0d10*/  PRMT R18, RZ, 0x7610, R18 ;  /* 0x00007610ff127816 */ /* 0x000fe20000000012 */
[----:B------:R-:W-:-:S03]  /*0d20*/  IMAD.IADD R16, R16, 0x1, -R17 ;  /* 0x0000000110107824 */ /* 0x000fc600078e0a11 */
[----:B--2---:R-:W-:-:S13]  /*0d30*/  ISETP.NE.AND P0, PT, R5, R14, PT ;  /* 0x0000000e0500720c */ /* 0x004fda0003f05270 */
[C---:B------:R-:W-:Y:S02]  /*0d40*/  @P0 ISETP.NE.AND P1, PT, R5.reuse, R15, PT ;  /* 0x0000000f0500020c */ /* 0x040fe40003f25270 */
[----:B------:R-:W-:Y:S02]  /*0d50*/  @P0 ISETP.NE.AND P2, PT, R5, R16, PT ;  /* 0x000000100500020c */ /* 0x000fe40003f45270 */
[----:B------:R-:W-:-:S04]  /*0d60*/  @P0 SEL R4, R4, RZ, P1 ;  /* 0x000000ff04040207 */ /* 0x000fc80000800000 */
[----:B------:R-:W-:-:S04]  /*0d70*/  @P0 SEL R4, R4, RZ, P2 ;  /* 0x000000ff04040207 */ /* 0x000fc80001000000 */
[----:B------:R-:W-:-:S07]  /*0d80*/  @P0 PRMT R18, R4, 0x7610, R18 ;  /* 0x0000761004120816 */ /* 0x000fce0000000012 */
.L_x_7:
[----:B------:R-:W-:-:S13]  /*0d90*/  LOP3.LUT P0, RZ, R18, 0xff, RZ, 0xc0, !PT ;  /* 0x000000ff12ff7812 */ /* 0x000fda000780c0ff */
[----:B------:R-:W-:Y:S05]  /*0da0*/  @!P0 EXIT ;  /* 0x000000000000894d */ /* 0x000fea0003800000 */
.L_x_4:
[----:B------:R-:W-:Y:S01]  /*0db0*/  ISETP.NE.U32.AND P0, PT, R3, RZ, PT ;  /* 0x000000ff0300720c */ /* 0x000fe20003f05070 */
[----:B------:R-:W-:-:S12]  /*0dc0*/  BSSY.RECONVERGENT B0, `(.L_x_9) ;  /* 0x000001d000007945 */ /* 0x000fd80003800200 */
[----:B------:R-:W-:Y:S05]  /*0dd0*/  @P0 BRA `(.L_x_10) ;  /* 0x0000000000580947 */ /* 0x000fea0003800000 */
[----:B------:R-:W1:Y:S02]  /*0de0*/  LDCU UR4, c[0x0][0x380] ;  /* 0x00007000ff0477ac */ /* 0x000e640008000800 */
[----:B-1----:R-:W1:Y:S01]  /*0df0*/  I2F.U32.RP R3, UR4 ;  /* 0x0000000400037d06 */ /* 0x002e620008209000 */
[----:B------:R-:W-:-:S07]  /*0e00*/  ISETP.NE.U32.AND P2, PT, RZ, UR4, PT ;  /* 0x00000004ff007c0c */ /* 0x000fce000bf45070 */
[----:B-1----:R-:W0:Y:S02]  /*0e10*/  MUFU.RCP R3, R3 ;  /* 0x0000000300037308 */ /* 0x002e240000001000 */
[----:B0-----:R-:W-:Y:S02]  /*0e20*/  VIADD R4, R3, 0xffffffe ;  /* 0x0ffffffe03047836 */ /* 0x001fe40000000000 */
[----:B------:R-:W-:-:S04]  /*0e30*/  IMAD.MOV.U32 R3, RZ, RZ, RZ ;  /* 0x000000ffff037224 */ /* 0x000fc800078e00ff */
        /* <DEDUP_REMOVED lines=9> */
[----:B------:R-:W-:Y:S02]  /*0ed0*/  @P0 VIADD R5, R5, -UR4 ;  /* 0x8000000405050c36 */ /* 0x000fe40008000000 */
[----:B------:R-:W-:-:S03]  /*0ee0*/  @P0 VIADD R7, R7, 0x1 ;  /* 0x0000000107070836 */ /* 0x000fc60000000000 */
[----:B------:R-:W-:-:S13]  /*0ef0*/  ISETP.GE.U32.AND P1, PT, R5, UR4, PT ;  /* 0x0000000405007c0c */ /* 0x000fda000bf26070 */
[----:B------:R-:W-:Y:S01]  /*0f00*/  @P1 VIADD R7, R7, 0x1 ;  /* 0x0000000107071836 */ /* 0x000fe20000000000 */
[----:B------:R-:W-:-:S05]  /*0f10*/  @!P2 LOP3.LUT R7, RZ, UR4, RZ, 0x33, !PT ;  /* 0x00000004ff07ac12 */ /* 0x000fca000f8e33ff */
[----:B------:R-:W-:Y:S01]  /*0f20*/  IMAD.MOV.U32 R2, RZ, RZ, R7 ;  /* 0x000000ffff027224 */ /* 0x000fe200078e0007 */
[----:B------:R-:W-:Y:S06]  /*0f30*/  BRA `(.L_x_11) ;  /* 0x0000000000147947 */ /* 0x000fec0003800000 */
.L_x_10:
[----:B0-----:R-:W-:Y:S01]  /*0f40*/  IMAD.MOV.U32 R4, RZ, RZ, R2 ;  /* 0x000000ffff047224 */ /* 0x001fe200078e0002 */
[----:B------:R-:W-:-:S07]  /*0f50*/  MOV R2, 0xf70 ;  /* 0x00000f7000027802 */ /* 0x000fce0000000f00 */
[----:B------:R-:W-:Y:S05]  /*0f60*/  CALL.REL.NOINC `($__internal_0_$__cuda_sm20_div_s64) ;  /* 0x0000000000447944 */ /* 0x000fea0003c00000 */
[----:B------:R-:W-:Y:S02]  /*0f70*/  IMAD.MOV.U32 R2, RZ, RZ, R4 ;  /* 0x000000ffff027224 */ /* 0x000fe400078e0004 */
[----:B------:R-:W-:-:S07]  /*0f80*/  IMAD.MOV.U32 R3, RZ, RZ, R5 ;  /* 0x000000ffff037224 */ /* 0x000fce00078e0005 */
.L_x_11:
[----:B------:R-:W-:Y:S05]  /*0f90*/  BSYNC.RECONVERGENT B0 ;  /* 0x0000000000007941 */ /* 0x000fea0003800200 */
.L_x_9:
[----:B------:R-:W0:Y:S01]  /*0fa0*/  LDCU UR4, c[0x0][0x380] ;  /* 0x00007000ff0477ac */ /* 0x000e220008000800 */
[----:B------:R-:W-:Y:S02]  /*0fb0*/  VIADD R0, R0, 0x1 ;  /* 0x0000000100007836 */ /* 0x000fe40000000000 */
[----:B------:R-:W-:Y:S02]  /*0fc0*/  VIADD R13, R13, 0x1 ;  /* 0x000000010d0d7836 */ /* 0x000fe40000000000 */
[----:B------:R-:W-:Y:S01]  /*0fd0*/  VIADD R12, R12, 0x1 ;  /* 0x000000010c0c7836 */ /* 0x000fe20000000000 */
[----:B0-----:R-:W-:-:S13]  /*0fe0*/  ISETP.NE.AND P0, PT, R0, UR4, PT ;  /* 0x0000000400007c0c */ /* 0x001fda000bf05270 */
[----:B------:R-:W-:Y:S05]  /*0ff0*/  @P0 BRA `(.L_x_12) ;  /* 0xfffffff000500947 */ /* 0x000fea000383ffff */
.L_x_0:
[----:B------:R-:W0:Y:S01]  /*1000*/  S2R R0, SR_LANEID ;  /* 0x0000000000007919 */ /* 0x000e220000000000 */
[----:B------:R-:W1:Y:S01]  /*1010*/  LDC.64 R2, c[0x0][0x3a0] ;  /* 0x0000e800ff027b82 */ /* 0x000e620000000a00 */
[----:B------:R-:W-:Y:S02]  /*1020*/  VOTEU.ANY UR4, UPT, PT ;  /* 0x0000000000047886 */ /* 0x000fe400038e0100 */
[----:B------:R-:W-:Y:S02]  /*1030*/  UFLO.U32 UR5, UR4 ;  /* 0x00000004000572bd */ /* 0x000fe400080e0000 */
[----:B------:R-:W1:Y:S04]  /*1040*/  POPC R5, UR4 ;  /* 0x0000000400057d09 */ /* 0x000e680008000000 */
[----:B0-----:R-:W-:-:S13]  /*1050*/  ISETP.EQ.U32.AND P0, PT, R0, UR5, PT ;  /* 0x0000000500007c0c */ /* 0x001fda000bf02070 */
[----:B-1----:R-:W-:Y:S01]  /*1060*/  @P0 REDG.E.ADD.STRONG.GPU desc[UR6][R2.64], R5 ;  /* 0x000000050200098e */ /* 0x002fe2000c12e106 */
[----:B------:R-:W-:Y:S05]  /*1070*/  EXIT ;  /* 0x000000000000794d */ /* 0x000fea0003800000 */
        .weak           $__internal_0_$__cuda_sm20_div_s64
        .type           $__internal_0_$__cuda_sm20_div_s64,@function
        .size           $__internal_0_$__cuda_sm20_div_s64,($__internal_1_$__cuda_sm20_rem_s64 - $__internal_0_$__cuda_sm20_div_s64)
$__internal_0_$__cuda_sm20_div_s64:
[----:B------:R-:W0:Y:S01]  /*1080*/  LDCU UR4, c[0x0][0x380] ;  /* 0x00007000ff0477ac */ /* 0x000e220008000800 */
[----:B------:R-:W-:Y:S02]  /*1090*/  UMOV UR5, URZ ;  /* 0x000000ff00057c82 */ /* 0x000fe40008000000 */
[----:B0-----:R-:W0:Y:S08]  /*10a0*/  I2F.U64.RP R5, UR4 ;  /* 0x0000000400057d12 */ /* 0x001e300008309000 */
[----:B0-----:R-:W0:Y:S02]  /*10b0*/  MUFU.RCP R5, R5 ;  /* 0x0000000500057308 */ /* 0x001e240000001000 */
[----:B0-----:R-:W-:-:S06]  /*10c0*/  VIADD R6, R5, 0x1ffffffe ;  /* 0x1ffffffe05067836 */ /* 0x001fcc0000000000 */
[----:B------:R-:W0:Y:S02]  /*10d0*/  F2I.U64.TRUNC R6, R6 ;  /* 0x0000000600067311 */ /* 0x000e24000020d800 */
[----:B0-----:R-:W-:-:S04]  /*10e0*/  IMAD.WIDE.U32 R8, R6, UR4, RZ ;  /* 0x0000000406087c25 */ /* 0x001fc8000f8e00ff */
[----:B------:R-:W-:Y:S01]  /*10f0*/  IMAD R9, R7, UR4, R9 ;  /* 0x0000000407097c24 */ /* 0x000fe2000f8e0209 */
[----:B------:R-:W-:-:S05]  /*1100*/  IADD3 R11, P0, PT, RZ, -R8, RZ ;  /* 0x80000008ff0b7210 */ /* 0x000fca0007f1e0ff */
[----:B------:R-:W-:-:S04]  /*1110*/  IMAD.HI.U32 R8, R6, R11, RZ ;  /* 0x0000000b06087227 */ /* 0x000fc800078e00ff */
[----:B------:R-:W-:Y:S02]  /*1120*/  IMAD.X R15, RZ, RZ, ~R9, P0 ;  /* 0x000000ffff0f7224 */ /* 0x000fe400000e0e09 */
[----:B------:R-:W-:Y:S02]  /*1130*/  IMAD.MOV.U32 R9, RZ, RZ, R6 ;  /* 0x000000ffff097224 */ /* 0x000fe400078e0006 */
[-C--:B------:R-:W-:Y:S02]  /*1140*/  IMAD R17, R7, R15.reuse, RZ ;  /* 0x0000000f07117224 */ /* 0x080fe400078e02ff */
[----:B------:R-:W-:-:S04]  /*1150*/  IMAD.WIDE.U32 R8, P0, R6, R15, R8 ;  /* 0x0000000f06087225 */ /* 0x000fc80007800008 */
[----:B------:R-:W-:-:S04]  /*1160*/  IMAD.HI.U32 R5, R7, R15, RZ ;  /* 0x0000000f07057227 */ /* 0x000fc800078e00ff */
[----:B------:R-:W-:-:S04]  /*1170*/  IMAD.HI.U32 R8, P1, R7, R11, R8 ;  /* 0x0000000b07087227 */ /* 0x000fc80007820008 */
[----:B------:R-:W-:Y:S01]  /*1180*/  IMAD.X R5, R5, 0x1, R7, P0 ;  /* 0x0000000105057824 */ /* 0x000fe200000e0607 */
[----:B------:R-:W-:-:S04]  /*1190*/  IADD3 R9, P2, PT, R17, R8, RZ ;  /* 0x0000000811097210 */ /* 0x000fc80007f5e0ff */
[----:B------:R-:W-:Y:S01]  /*11a0*/  IADD3.X R5, PT, PT, RZ, RZ, R5, P2, P1 ;  /* 0x000000ffff057210 */ /* 0x000fe200017e2405 */
[----:B------:R-:W-:Y:S01]  /*11b0*/  IMAD.WIDE.U32 R6, R9, UR4, RZ ;  /* 0x0000000409067c25 */ /* 0x000fe2000f8e00ff */
[----:B------:R-:W-:Y:S02]  /*11c0*/  ISETP.GE.AND P1, PT, R3, RZ, PT ;  /* 0x000000ff0300720c */ /* 0x000fe40003f26270 */
[----:B------:R-:W-:Y:S01]  /*11d0*/  IADD3 R11, P0, PT, RZ, -R6, RZ ;  /* 0x80000006ff0b7210 */ /* 0x000fe20007f1e0ff */
[----:B------:R-:W-:Y:S01]  /*11e0*/  IMAD R6, R5, UR4, R7 ;  /* 0x0000000405067c24 */ /* 0x000fe2000f8e0207 */
[----:B------:R-:W-:-:S03]  /*11f0*/  IADD3 R7, P4, PT, RZ, -R4, RZ ;  /* 0x80000004ff077210 */ /* 0x000fc60007f9e0ff */
[----:B------:R-:W-:Y:S01]  /*1200*/  IMAD.HI.U32 R8, R9, R11, RZ ;  /* 0x0000000b09087227 */ /* 0x000fe200078e00ff */
[----:B------:R-:W-:-:S03]  /*1210*/  SEL R4, R7, R4, !P1 ;  /* 0x0000000407047207 */ /* 0x000fc60004800000 */
[----:B------:R-:W-:Y:S02]  /*1220*/  IMAD.X R6, RZ, RZ, ~R6, P0 ;  /* 0x000000ffff067224 */ /* 0x000fe400000e0e06 */
[----:B------:R-:W-:Y:S02]  /*1230*/  IMAD.X R10, RZ, RZ, ~R3, P4 ;  /* 0x000000ffff0a7224 */ /* 0x000fe400020e0e03 */
[----:B------:R-:W-:-:S03]  /*1240*/  IMAD.WIDE.U32 R8, P0, R9, R6, R8 ;  /* 0x0000000609087225 */ /* 0x000fc60007800008 */
[----:B------:R-:W-:Y:S01]  /*1250*/  SEL R10, R10, R3, !P1 ;  /* 0x000000030a0a7207 */ /* 0x000fe20004800000 */
[----:B------:R-:W-:Y:S02]  /*1260*/  IMAD.MOV.U32 R7, RZ, RZ, RZ ;  /* 0x000000ffff077224 */ /* 0x000fe400078e00ff */
[----:B------:R-:W-:-:S04]  /*1270*/  IMAD.HI.U32 R9, P2, R5, R11, R8 ;  /* 0x0000000b05097227 */ /* 0x000fc80007840008 */
[CC--:B------:R-:W-:Y:S02]  /*1280*/  IMAD R8, R5.reuse, R6.reuse, RZ ;  /* 0x0000000605087224 */ /* 0x0c0fe400078e02ff */
[----:B------:R-:W-:-:S03]  /*1290*/  IMAD.HI.U32 R6, R5, R6, RZ ;  /* 0x0000000605067227 */ /* 0x000fc600078e00ff */
[----:B------:R-:W-:Y:S01]  /*12a0*/  IADD3 R9, P3, PT, R8, R9, RZ ;  /* 0x0000000908097210 */ /* 0x000fe20007f7e0ff */
[----:B------:R-:W-:-:S04]  /*12b0*/  IMAD.X R5, R6, 0x1, R5, P0 ;  /* 0x0000000106057824 */ /* 0x000fc800000e0605 */
[----:B------:R-:W-:Y:S01]  /*12c0*/  IMAD.HI.U32 R6, R9, R4, RZ ;  /* 0x0000000409067227 */ /* 0x000fe200078e00ff */
[----:B------:R-:W-:-:S03]  /*12d0*/  IADD3.X R5, PT, PT, RZ, RZ, R5, P3, P2 ;  /* 0x000000ffff057210 */ /* 0x000fc60001fe4405 */
[----:B------:R-:W-:-:S04]  /*12e0*/  IMAD.WIDE.U32 R6, R9, R10, R6 ;  /* 0x0000000a09067225 */ /* 0x000fc800078e0006 */
[C---:B------:R-:W-:Y:S02]  /*12f0*/  IMAD R9, R5.reuse, R10, RZ ;  /* 0x0000000a05097224 */ /* 0x040fe400078e02ff */
[----:B------:R-:W-:-:S04]  /*1300*/  IMAD.HI.U32 R6, P0, R5, R4, R6 ;  /* 0x0000000405067227 */ /* 0x000fc80007800006 */
[----:B------:R-:W-:Y:S01]  /*1310*/  IMAD.HI.U32 R3, R5, R10, RZ ;  /* 0x0000000a05037227 */ /* 0x000fe200078e00ff */
[----:B------:R-:W-:-:S03]  /*1320*/  IADD3 R5, P2, PT, R9, R6, RZ ;  /* 0x0000000609057210 */ /* 0x000fc60007f5e0ff */
[----:B------:R-:W-:Y:S02]  /*1330*/  IMAD.X R3, RZ, RZ, R3, P0 ;  /* 0x000000ffff037224 */ /* 0x000fe400000e0603 */
[----:B------:R-:W-:-:S04]  /*1340*/  IMAD.WIDE.U32 R6, R5, UR4, RZ ;  /* 0x0000000405067c25 */ /* 0x000fc8000f8e00ff */
[----:B------:R-:W-:Y:S01]  /*1350*/  IMAD.X R3, RZ, RZ, R3, P2 ;  /* 0x000000ffff037224 */ /* 0x000fe200010e0603 */
[----:B------:R-:W-:Y:S02]  /*1360*/  IADD3 R11, P0, PT, -R6, R4, RZ ;  /* 0x00000004060b7210 */ /* 0x000fe40007f1e1ff */
[----:B------:R-:W-:Y:S01]  /*1370*/  IADD3 R4, P3, PT, R5, 0x1, RZ ;  /* 0x0000000105047810 */ /* 0x000fe20007f7e0ff */
[----:B------:R-:W-:Y:S01]  /*1380*/  IMAD R7, R3, UR4, R7 ;  /* 0x0000000403077c24 */ /* 0x000fe2000f8e0207 */
[----:B------:R-:W-:-:S03]  /*1390*/  IADD3 R8, P2, PT, R11, -UR4, RZ ;  /* 0x800000040b087c10 */ /* 0x000fc6000ff5e0ff */
[----:B------:R-:W-:Y:S01]  /*13a0*/  IMAD.X R10, R10, 0x1, ~R7, P0 ;  /* 0x000000010a0a7824 */ /* 0x000fe200000e0e07 */
[----:B------:R-:W-:Y:S01]  /*13b0*/  ISETP.GE.U32.AND P0, PT, R11, UR4, PT ;  /* 0x000000040b007c0c */ /* 0x000fe2000bf06070 */
[----:B------:R-:W-:-:S03]  /*13c0*/  IMAD.X R6, RZ, RZ, R3, P3 ;  /* 0x000000ffff067224 */ /* 0x000fc600018e0603 */
[C---:B------:R-:W-:Y:S02]  /*13d0*/  ISETP.GE.U32.AND.EX P0, PT, R10.reuse, RZ, PT, P0 ;  /* 0x000000ff0a00720c */ /* 0x040fe40003f06100 */
[----:B------:R-:W-:Y:S02]  /*13e0*/  IADD3.X R9, PT, PT, R10, -0x1, RZ, P2, !PT ;  /* 0xffffffff0a097810 */ /* 0x000fe400017fe4ff */
[----:B------:R-:W-:Y:S02]  /*13f0*/  SEL R8, R8, R11, P0 ;  /* 0x0000000b08087207 */ /* 0x000fe40000000000 */
[----:B------:R-:W-:Y:S02]  /*1400*/  SEL R7, R4, R5, P0 ;  /* 0x0000000504077207 */ /* 0x000fe40000000000 */
[----:B------:R-:W-:Y:S02]  /*1410*/  SEL R9, R9, R10, P0 ;  /* 0x0000000a09097207 */ /* 0x000fe40000000000 */
[----:B------:R-:W-:-:S02]  /*1420*/  ISETP.GE.U32.AND P2, PT, R8, UR4, PT ;  /* 0x0000000408007c0c */ /* 0x000fc4000bf46070 */
[----:B------:R-:W-:Y:S02]  /*1430*/  SEL R6, R6, R3, P0 ;  /* 0x0000000306067207 */ /* 0x000fe40000000000 */
[----:B------:R-:W-:Y:S02]  /*1440*/  IADD3 R4, P3, PT, R7, 0x1, RZ ;  /* 0x0000000107047810 */ /* 0x000fe40007f7e0ff */
[----:B------:R-:W-:-:S03]  /*1450*/  ISETP.GE.U32.AND.EX P0, PT, R9, RZ, PT, P2 ;  /* 0x000000ff0900720c */ /* 0x000fc60003f06120 */
[----:B------:R-:W-:Y:S01]  /*1460*/  IMAD.X R5, RZ, RZ, R6, P3 ;  /* 0x000000ffff057224 */ /* 0x000fe200018e0606 */
[----:B------:R-:W-:-:S04]  /*1470*/  SEL R4, R4, R7, P0 ;  /* 0x0000000704047207 */ /* 0x000fc80000000000 */
[----:B------:R-:W-:Y:S02]  /*1480*/  SEL R5, R5, R6, P0 ;  /* 0x0000000605057207 */ /* 0x000fe40000000000 */
[-C--:B------:R-:W-:Y:S02]  /*1490*/  IADD3 R3, P2, PT, RZ, -R4.reuse, RZ ;  /* 0x80000004ff037210 */ /* 0x080fe40007f5e0ff */
[----:B------:R-:W-:Y:S02]  /*14a0*/  ISETP.NE.U32.AND P0, PT, RZ, UR4, PT ;  /* 0x00000004ff007c0c */ /* 0x000fe4000bf05070 */
[----:B------:R-:W-:Y:S01]  /*14b0*/  SEL R4, R3, R4, !P1 ;  /* 0x0000000403047207 */ /* 0x000fe20004800000 */
[----:B------:R-:W-:Y:S01]  /*14c0*/  IMAD.X R6, RZ, RZ, ~R5, P2 ;  /* 0x000000ffff067224 */ /* 0x000fe200010e0e05 */
[----:B------:R-:W-:Y:S01]  /*14d0*/  ISETP.NE.AND.EX P0, PT, RZ, RZ, PT, P0 ;  /* 0x000000ffff00720c */ /* 0x000fe20003f05300 */
[----:B------:R-:W-:-:S03]  /*14e0*/  IMAD.MOV.U32 R3, RZ, RZ, 0x0 ;  /* 0x00000000ff037424 */ /* 0x000fc600078e00ff */
[----:B------:R-:W-:Y:S02]  /*14f0*/  SEL R5, R6, R5, !P1 ;  /* 0x0000000506057207 */ /* 0x000fe40004800000 */
[----:B------:R-:W-:Y:S02]  /*1500*/  SEL R4, R4, 0xffffffff, P0 ;  /* 0xffffffff04047807 */ /* 0x000fe40000000000 */
[----:B------:R-:W-:Y:S01]  /*1510*/  SEL R5, R5, 0xffffffff, P0 ;  /* 0xffffffff05057807 */ /* 0x000fe20000000000 */
[----:B------:R-:W-:Y:S06]  /*1520*/  RET.REL.NODEC R2 `(_Z13kernelIsValidixxPiS_) ;  /* 0xffffffe802b47950 */ /* 0x000fec0003c3ffff */
        .weak           $__internal_1_$__cuda_sm20_rem_s64
        .type           $__internal_1_$__cuda_sm20_rem_s64,@function
        .size           $__internal_1_$__cuda_sm20_rem_s64,(.L_x_15 - $__internal_1_$__cuda_sm20_rem_s64)
$__internal_1_$__cuda_sm20_rem_s64:
        /* <DEDUP_REMOVED lines=27> */
[----:B------:R-:W-:Y:S02]  /*16e0*/  IMAD.MOV.U32 R9, RZ, RZ, RZ ;  /* 0x000000ffff097224 */ /* 0x000fe400078e00ff */
[----:B------:R-:W-:-:S04]  /*16f0*/  IMAD.WIDE.U32 R10, P0, R11, R8, R10 ;  /* 0x000000080b0a7225 */ /* 0x000fc8000780000a */
[----:B------:R-:W-:-:S04]  /*1700*/  IMAD.HI.U32 R11, P2, R7, R15, R10 ;  /* 0x0000000f070b7227 */ /* 0x000fc8000784000a */
[CC--:B------:R-:W-:Y:S02]  /*1710*/  IMAD R10, R7.reuse, R8.reuse, RZ ;  /* 0x00000008070a7224 */ /* 0x0c0fe400078e02ff */
[----:B------:R-:W-:-:S03]  /*1720*/  IMAD.HI.U32 R8, R7, R8, RZ ;  /* 0x0000000807087227 */ /* 0x000fc600078e00ff */
[----:B------:R-:W-:Y:S01]  /*1730*/  IADD3 R11, P3, PT, R10, R11, RZ ;  /* 0x0000000b0a0b7210 */ /* 0x000fe20007f7e0ff */
[----:B------:R-:W-:Y:S02]  /*1740*/  IMAD.X R10, RZ, RZ, ~R5, P4 ;  /* 0x000000ffff0a7224 */ /* 0x000fe400020e0e05 */
[----:B------:R-:W-:Y:S02]  /*1750*/  IMAD.X R7, R8, 0x1, R7, P0 ;  /* 0x0000000108077824 */ /* 0x000fe400000e0607 */
[----:B------:R-:W-:Y:S01]  /*1760*/  IMAD.HI.U32 R8, R11, R6, RZ ;  /* 0x000000060b087227 */ /* 0x000fe200078e00ff */
[----:B------:R-:W-:Y:S02]  /*1770*/  SEL R10, R10, R5, !P1 ;  /* 0x000000050a0a7207 */ /* 0x000fe40004800000 */
        /* <DEDUP_REMOVED lines=8> */
[----:B------:R-:W-:-:S04]  /*1800*/  IMAD.X R5, RZ, RZ, R5, P2 ;  /* 0x000000ffff057224 */ /* 0x000fc800010e0605 */
[----:B------:R-:W-:Y:S01]  /*1810*/  IMAD R5, R5, UR4, R9 ;  /* 0x0000000405057c24 */ /* 0x000fe2000f8e0209 */
[----:B------:R-:W-:-:S04]  /*1820*/  IADD3 R9, P0, PT, -R8, R6, RZ ;  /* 0x0000000608097210 */ /* 0x000fc80007f1e1ff */
[C---:B------:R-:W-:Y:S01]  /*1830*/  IADD3 R6, P2, PT, R9.reuse, -UR4, RZ ;  /* 0x8000000409067c10 */ /* 0x040fe2000ff5e0ff */
[----:B------:R-:W-:Y:S01]  /*1840*/  IMAD.X R8, R10, 0x1, ~R5, P0 ;  /* 0x000000010a087824 */ /* 0x000fe200000e0e05 */
[----:B------:R-:W-:-:S04]  /*1850*/  ISETP.GE.U32.AND P0, PT, R9, UR4, PT ;  /* 0x0000000409007c0c */ /* 0x000fc8000bf06070 */
[C---:B------:R-:W-:Y:S02]  /*1860*/  ISETP.GE.U32.AND.EX P0, PT, R8.reuse, RZ, PT, P0 ;  /* 0x000000ff0800720c */ /* 0x040fe40003f06100 */
[----:B------:R-:W-:Y:S02]  /*1870*/  IADD3.X R5, PT, PT, R8, -0x1, RZ, P2, !PT ;  /* 0xffffffff08057810 */ /* 0x000fe400017fe4ff */
[----:B------:R-:W-:Y:S02]  /*1880*/  SEL R6, R6, R9, P0 ;  /* 0x0000000906067207 */ /* 0x000fe40000000000 */
[----:B------:R-:W-:Y:S02]  /*1890*/  SEL R5, R5, R8, P0 ;  /* 0x0000000805057207 */ /* 0x000fe40000000000 */
[C---:B------:R-:W-:Y:S01]  /*18a0*/  ISETP.GE.U32.AND P0, PT, R6.reuse, UR4, PT ;  /* 0x0000000406007c0c */ /* 0x040fe2000bf06070 */
[----:B------:R-:W-:-:S03]  /*18b0*/  VIADD R15, R6, -UR4 ;  /* 0x80000004060f7c36 */ /* 0x000fc60008000000 */
[----:B------:R-:W-:Y:S01]  /*18c0*/  ISETP.GE.U32.AND.EX P0, PT, R5, RZ, PT, P0 ;  /* 0x000000ff0500720c */ /* 0x000fe20003f06100 */
[----:B------:R-:W-:-:S03]  /*18d0*/  IMAD.MOV.U32 R5, RZ, RZ, 0x0 ;  /* 0x00000000ff057424 */ /* 0x000fc600078e00ff */
[----:B------:R-:W-:Y:S02]  /*18e0*/  SEL R15, R15, R6, P0 ;  /* 0x000000060f0f7207 */ /* 0x000fe40000000000 */
[----:B------:R-:W-:-:S03]  /*18f0*/  ISETP.NE.U32.AND P0, PT, RZ, UR4, PT ;  /* 0x00000004ff007c0c */ /* 0x000fc6000bf05070 */
[----:B------:R-:W-:Y:S01]  /*1900*/  IMAD.MOV R6, RZ, RZ, -R15 ;  /* 0x000000ffff067224 */ /* 0x000fe200078e0a0f */
[----:B------:R-:W-:-:S04]  /*1910*/  ISETP.NE.AND.EX P0, PT, RZ, RZ, PT, P0 ;  /* 0x000000ffff00720c */ /* 0x000fc80003f05300 */
[----:B------:R-:W-:-:S04]  /*1920*/  SEL R15, R6, R15, !P1 ;  /* 0x0000000f060f7207 */ /* 0x000fc80004800000 */
[----:B------:R-:W-:Y:S01]  /*1930*/  SEL R15, R15, 0xffffffff, P0 ;  /* 0xffffffff0f0f7807 */ /* 0x000fe20000000000 */
[----:B------:R-:W-:Y:S06]  /*1940*/  RET.REL.NODEC R4 `(_Z13kernelIsValidixxPiS_) ;  /* 0xffffffe404ac7950 */ /* 0x000fec0003c3ffff */
.L_x_13:
[----:B------:R-:W-:-:S00]  /*1950*/  BRA `(.L_x_13) ;  /* 0xfffffffc00fc7947 */ /* 0x000fc0000383ffff */
[----:B------:R-:W-:-:S00]  /*1960*/  NOP ;  /* 0x0000000000007918 */ /* 0x000fc00000000000 */
        /* <DEDUP_REMOVED lines=9> */
.L_x_15:


//--------------------- .nv.shared.reserved.0     --------------------------
	.section	.nv.shared.reserved.0,"aw",@nobits
	.weak		__nv_reservedSMEM_offset_0_alias
	.size		__nv_reservedSMEM_offset_0_alias, 0, 64
	.other		__nv_reservedSMEM_offset_0_alias,@"STO_CUDA_RESERVED_SHARED STV_DEFAULT"
__nv_reservedSMEM_offset_0_alias:
	.zero		0
	.zero		64


//--------------------- .nv.constant0._Z13kernelIsValidixxPiS_ --------------------------
	.section	.nv.constant0._Z13kernelIsValidixxPiS_,"a",@progbits
	.sectionflags	@""
	.align	4
.nv.constant0._Z13kernelIsValidixxPiS_:
	.zero		936


//--------------------- SYMBOLS --------------------------

	.type		.nv.reservedSmem.offset0,@object
	.size		.nv.reservedSmem.offset0,0x4
